//
// Generated by NVIDIA NVVM Compiler
//
// Compiler Build ID: CL-36424714
// Cuda compilation tools, release 13.0, V13.0.88
// Based on NVVM 20.0.0
//

.version 9.0
.target sm_100
.address_size 64

	// .globl	_Z15matrixMulKernelPfS_S_iiii

.visible .entry _Z15matrixMulKernelPfS_S_iiii(
	.param .u64 .ptr .align 1 _Z15matrixMulKernelPfS_S_iiii_param_0,
	.param .u64 .ptr .align 1 _Z15matrixMulKernelPfS_S_iiii_param_1,
	.param .u64 .ptr .align 1 _Z15matrixMulKernelPfS_S_iiii_param_2,
	.param .u32 _Z15matrixMulKernelPfS_S_iiii_param_3,
	.param .u32 _Z15matrixMulKernelPfS_S_iiii_param_4,
	.param .u32 _Z15matrixMulKernelPfS_S_iiii_param_5,
	.param .u32 _Z15matrixMulKernelPfS_S_iiii_param_6
)
{
	.reg .pred 	%p<13>;
	.reg .b32 	%r<80>;
	.reg .b32 	%f<65>;
	.reg .b64 	%rd<40>;

	ld.param.u64 	%rd5, [_Z15matrixMulKernelPfS_S_iiii_param_0];
	ld.param.u64 	%rd6, [_Z15matrixMulKernelPfS_S_iiii_param_1];
	ld.param.u64 	%rd4, [_Z15matrixMulKernelPfS_S_iiii_param_2];
	ld.param.u32 	%r35, [_Z15matrixMulKernelPfS_S_iiii_param_3];
	ld.param.u32 	%r32, [_Z15matrixMulKernelPfS_S_iiii_param_4];
	ld.param.u32 	%r33, [_Z15matrixMulKernelPfS_S_iiii_param_5];
	ld.param.u32 	%r34, [_Z15matrixMulKernelPfS_S_iiii_param_6];
	cvta.to.global.u64 	%rd1, %rd6;
	cvta.to.global.u64 	%rd2, %rd5;
	mov.u32 	%r36, %ctaid.y;
	mov.u32 	%r37, %ntid.y;
	mov.u32 	%r38, %tid.y;
	mad.lo.s32 	%r1, %r36, %r37, %r38;
	mov.u32 	%r39, %ctaid.x;
	mov.u32 	%r40, %ntid.x;
	mov.u32 	%r41, %tid.x;
	mad.lo.s32 	%r2, %r39, %r40, %r41;
	setp.ge.s32 	%p1, %r1, %r35;
	setp.ge.s32 	%p2, %r2, %r34;
	or.pred  	%p3, %p1, %p2;
	@%p3 bra 	$L__BB0_15;
	setp.lt.s32 	%p4, %r33, 1;
	mov.f32 	%f64, 0f00000000;
	@%p4 bra 	$L__BB0_14;
	mul.lo.s32 	%r3, %r32, %r1;
	and.b32  	%r4, %r33, 7;
	setp.lt.u32 	%p5, %r33, 8;
	mov.b32 	%r74, 0;
	mov.u32 	%r79, %r74;
	@%p5 bra 	$L__BB0_5;
	and.b32  	%r74, %r33, 2147483640;
	neg.s32 	%r68, %r74;
	shl.b32 	%r7, %r34, 3;
	add.s64 	%rd3, %rd2, 16;
	mov.b32 	%r79, 0;
	mul.wide.s32 	%rd11, %r34, 4;
	mov.u32 	%r66, %r3;
	mov.u32 	%r67, %r2;
$L__BB0_4:
	.pragma "nounroll";
	mul.wide.s32 	%rd7, %r66, 4;
	add.s64 	%rd8, %rd3, %rd7;
	ld.global.f32 	%f4, [%rd8+-16];
	mul.wide.s32 	%rd9, %r67, 4;
	add.s64 	%rd10, %rd1, %rd9;
	ld.global.f32 	%f5, [%rd10];
	cvt.rn.f32.s32 	%f6, %r79;
	fma.rn.f32 	%f7, %f4, %f5, %f6;
	cvt.rzi.s32.f32 	%r45, %f7;
	ld.global.f32 	%f8, [%rd8+-12];
	add.s64 	%rd12, %rd10, %rd11;
	ld.global.f32 	%f9, [%rd12];
	cvt.rn.f32.s32 	%f10, %r45;
	fma.rn.f32 	%f11, %f8, %f9, %f10;
	cvt.rzi.s32.f32 	%r46, %f11;
	ld.global.f32 	%f12, [%rd8+-8];
	add.s64 	%rd13, %rd12, %rd11;
	ld.global.f32 	%f13, [%rd13];
	cvt.rn.f32.s32 	%f14, %r46;
	fma.rn.f32 	%f15, %f12, %f13, %f14;
	cvt.rzi.s32.f32 	%r47, %f15;
	ld.global.f32 	%f16, [%rd8+-4];
	add.s64 	%rd14, %rd13, %rd11;
	ld.global.f32 	%f17, [%rd14];
	cvt.rn.f32.s32 	%f18, %r47;
	fma.rn.f32 	%f19, %f16, %f17, %f18;
	cvt.rzi.s32.f32 	%r48, %f19;
	ld.global.f32 	%f20, [%rd8];
	add.s64 	%rd15, %rd14, %rd11;
	ld.global.f32 	%f21, [%rd15];
	cvt.rn.f32.s32 	%f22, %r48;
	fma.rn.f32 	%f23, %f20, %f21, %f22;
	cvt.rzi.s32.f32 	%r49, %f23;
	ld.global.f32 	%f24, [%rd8+4];
	add.s64 	%rd16, %rd15, %rd11;
	ld.global.f32 	%f25, [%rd16];
	cvt.rn.f32.s32 	%f26, %r49;
	fma.rn.f32 	%f27, %f24, %f25, %f26;
	cvt.rzi.s32.f32 	%r50, %f27;
	ld.global.f32 	%f28, [%rd8+8];
	add.s64 	%rd17, %rd16, %rd11;
	ld.global.f32 	%f29, [%rd17];
	cvt.rn.f32.s32 	%f30, %r50;
	fma.rn.f32 	%f31, %f28, %f29, %f30;
	cvt.rzi.s32.f32 	%r51, %f31;
	ld.global.f32 	%f32, [%rd8+12];
	add.s64 	%rd18, %rd17, %rd11;
	ld.global.f32 	%f33, [%rd18];
	cvt.rn.f32.s32 	%f34, %r51;
	fma.rn.f32 	%f35, %f32, %f33, %f34;
	cvt.rzi.s32.f32 	%r79, %f35;
	add.s32 	%r68, %r68, 8;
	add.s32 	%r67, %r67, %r7;
	add.s32 	%r66, %r66, 8;
	setp.ne.s32 	%p6, %r68, 0;
	@%p6 bra 	$L__BB0_4;
$L__BB0_5:
	setp.eq.s32 	%p7, %r4, 0;
	@%p7 bra 	$L__BB0_13;
	and.b32  	%r19, %r33, 3;
	setp.lt.u32 	%p8, %r4, 4;
	@%p8 bra 	$L__BB0_8;
	add.s32 	%r53, %r74, %r3;
	mul.wide.s32 	%rd19, %r53, 4;
	add.s64 	%rd20, %rd2, %rd19;
	ld.global.f32 	%f36, [%rd20];
	mad.lo.s32 	%r54, %r74, %r34, %r2;
	mul.wide.s32 	%rd21, %r54, 4;
	add.s64 	%rd22, %rd1, %rd21;
	ld.global.f32 	%f37, [%rd22];
	cvt.rn.f32.s32 	%f38, %r79;
	fma.rn.f32 	%f39, %f36, %f37, %f38;
	cvt.rzi.s32.f32 	%r55, %f39;
	ld.global.f32 	%f40, [%rd20+4];
	mul.wide.s32 	%rd23, %r34, 4;
	add.s64 	%rd24, %rd22, %rd23;
	ld.global.f32 	%f41, [%rd24];
	cvt.rn.f32.s32 	%f42, %r55;
	fma.rn.f32 	%f43, %f40, %f41, %f42;
	cvt.rzi.s32.f32 	%r56, %f43;
	ld.global.f32 	%f44, [%rd20+8];
	add.s64 	%rd25, %rd24, %rd23;
	ld.global.f32 	%f45, [%rd25];
	cvt.rn.f32.s32 	%f46, %r56;
	fma.rn.f32 	%f47, %f44, %f45, %f46;
	cvt.rzi.s32.f32 	%r57, %f47;
	ld.global.f32 	%f48, [%rd20+12];
	add.s64 	%rd26, %rd25, %rd23;
	ld.global.f32 	%f49, [%rd26];
	cvt.rn.f32.s32 	%f50, %r57;
	fma.rn.f32 	%f51, %f48, %f49, %f50;
	cvt.rzi.s32.f32 	%r79, %f51;
	add.s32 	%r74, %r74, 4;
$L__BB0_8:
	setp.eq.s32 	%p9, %r19, 0;
	@%p9 bra 	$L__BB0_13;
	setp.eq.s32 	%p10, %r19, 1;
	@%p10 bra 	$L__BB0_11;
	add.s32 	%r59, %r74, %r3;
	mul.wide.s32 	%rd27, %r59, 4;
	add.s64 	%rd28, %rd2, %rd27;
	ld.global.f32 	%f52, [%rd28];
	mad.lo.s32 	%r60, %r74, %r34, %r2;
	mul.wide.s32 	%rd29, %r60, 4;
	add.s64 	%rd30, %rd1, %rd29;
	ld.global.f32 	%f53, [%rd30];
	cvt.rn.f32.s32 	%f54, %r79;
	fma.rn.f32 	%f55, %f52, %f53, %f54;
	cvt.rzi.s32.f32 	%r61, %f55;
	ld.global.f32 	%f56, [%rd28+4];
	mul.wide.s32 	%rd31, %r34, 4;
	add.s64 	%rd32, %rd30, %rd31;
	ld.global.f32 	%f57, [%rd32];
	cvt.rn.f32.s32 	%f58, %r61;
	fma.rn.f32 	%f59, %f56, %f57, %f58;
	cvt.rzi.s32.f32 	%r79, %f59;
	add.s32 	%r74, %r74, 2;
$L__BB0_11:
	and.b32  	%r62, %r33, 1;
	setp.eq.b32 	%p11, %r62, 1;
	not.pred 	%p12, %p11;
	@%p12 bra 	$L__BB0_13;
	add.s32 	%r63, %r74, %r3;
	mul.wide.s32 	%rd33, %r63, 4;
	add.s64 	%rd34, %rd2, %rd33;
	ld.global.f32 	%f60, [%rd34];
	mad.lo.s32 	%r64, %r74, %r34, %r2;
	mul.wide.s32 	%rd35, %r64, 4;
	add.s64 	%rd36, %rd1, %rd35;
	ld.global.f32 	%f61, [%rd36];
	cvt.rn.f32.s32 	%f62, %r79;
	fma.rn.f32 	%f63, %f60, %f61, %f62;
	cvt.rzi.s32.f32 	%r79, %f63;
$L__BB0_13:
	cvt.rn.f32.s32 	%f64, %r79;
$L__BB0_14:
	mad.lo.s32 	%r65, %r34, %r1, %r2;
	cvta.to.global.u64 	%rd37, %rd4;
	mul.wide.s32 	%rd38, %r65, 4;
	add.s64 	%rd39, %rd37, %rd38;
	st.global.f32 	[%rd39], %f64;
$L__BB0_15:
	ret;

}


// ===== COMPILED SASS (sm_100) =====

	.target	sm_100

	.elftype	@"ET_EXEC"


//--------------------- .note.nv.tkinfo           --------------------------
	.section	.note.nv.tkinfo,"",@"SHT_NOTE"
	.sectionflags	@"SHF_NOTE_NV_TKINFO"
	.tkinfo
        /*0018*/ 	.word	0x00000002
        /*0030*/ 	.string	""
        /*0030*/ 	.string	"ptxas"
        /*0030*/ 	.string	"Cuda compilation tools, release 13.0, V13.0.88"
        /*0030*/ 	.string	"Build cuda_13.0.r13.0/compiler.36424714_0"
        /*0030*/ 	.string	"-arch sm_100 -m 64 "



//--------------------- .note.nv.cuinfo           --------------------------
	.section	.note.nv.cuinfo,"",@"SHT_NOTE"
	.sectionflags	@"SHF_NOTE_NV_CUINFO"
        /*0018*/ 	.short	0x0002
        /*001a*/ 	.short	0x0064
        /*001c*/ 	.short	0x0082
	.zero		2


//--------------------- .nv.info                  --------------------------
	.section	.nv.info,"",@"SHT_CUDA_INFO"
	.align	4


	//----- nvinfo : EIATTR_REGCOUNT
	.align		4
        /*0000*/ 	.byte	0x04, 0x2f
        /*0002*/ 	.short	(.L_1 - .L_0)
	.align		4
.L_0:
        /*0004*/ 	.word	index@(_Z15matrixMulKernelPfS_S_iiii)
        /*0008*/ 	.word	0x00000020


	//----- nvinfo : EIATTR_FRAME_SIZE
	.align		4
.L_1:
        /*000c*/ 	.byte	0x04, 0x11
        /*000e*/ 	.short	(.L_3 - .L_2)
	.align		4
.L_2:
        /*0010*/ 	.word	index@(_Z15matrixMulKernelPfS_S_iiii)
        /*0014*/ 	.word	0x00000000


	//----- nvinfo : EIATTR_MIN_STACK_SIZE
	.align		4
.L_3:
        /*0018*/ 	.byte	0x04, 0x12
        /*001a*/ 	.short	(.L_5 - .L_4)
	.align		4
.L_4:
        /*001c*/ 	.word	index@(_Z15matrixMulKernelPfS_S_iiii)
        /*0020*/ 	.word	0x00000000
.L_5:


//--------------------- .nv.compat                --------------------------
	.section	.nv.compat,"",@"SHT_CUDA_COMPAT_INFO"
	.align	4
        /*0000*/ 	.byte	0x02, 0x09, 0x00, 0x00, 0x02, 0x02, 0x01, 0x00, 0x02, 0x05, 0x05, 0x00, 0x03, 0x07, 0x01, 0x01
        /*0010*/ 	.byte	0x02, 0x03, 0x00, 0x00, 0x02, 0x06, 0x01, 0x00, 0x04, 0x0b, 0x08, 0x00, 0x09, 0x00, 0x00, 0x00
        /*0020*/ 	.byte	0x00, 0x00, 0x00, 0x00


//--------------------- .nv.info._Z15matrixMulKernelPfS_S_iiii --------------------------
	.section	.nv.info._Z15matrixMulKernelPfS_S_iiii,"",@"SHT_CUDA_INFO"
	.sectionflags	@""
	.align	4


	//----- nvinfo : EIATTR_CUDA_API_VERSION
	.align		4
        /*0000*/ 	.byte	0x04, 0x37
        /*0002*/ 	.short	(.L_7 - .L_6)
.L_6:
        /*0004*/ 	.word	0x00000082


	//----- nvinfo : EIATTR_KPARAM_INFO
	.align		4
.L_7:
        /*0008*/ 	.byte	0x04, 0x17
        /*000a*/ 	.short	(.L_9 - .L_8)
.L_8:
        /*000c*/ 	.word	0x00000000
        /*0010*/ 	.short	0x0006
        /*0012*/ 	.short	0x0024
        /*0014*/ 	.byte	0x00, 0xf0, 0x11, 0x00


	//----- nvinfo : EIATTR_KPARAM_INFO
	.align		4
.L_9:
        /*0018*/ 	.byte	0x04, 0x17
        /*001a*/ 	.short	(.L_11 - .L_10)
.L_10:
        /*001c*/ 	.word	0x00000000
        /*0020*/ 	.short	0x0005
        /*0022*/ 	.short	0x0020
        /*0024*/ 	.byte	0x00, 0xf0, 0x11, 0x00


	//----- nvinfo : EIATTR_KPARAM_INFO
	.align		4
.L_11:
        /*0028*/ 	.byte	0x04, 0x17
        /*002a*/ 	.short	(.L_13 - .L_12)
.L_12:
        /*002c*/ 	.word	0x00000000
        /*0030*/ 	.short	0x0004
        /*0032*/ 	.short	0x001c
        /*0034*/ 	.byte	0x00, 0xf0, 0x11, 0x00


	//----- nvinfo : EIATTR_KPARAM_INFO
	.align		4
.L_13:
        /*0038*/ 	.byte	0x04, 0x17
        /*003a*/ 	.short	(.L_15 - .L_14)
.L_14:
        /*003c*/ 	.word	0x00000000
        /*0040*/ 	.short	0x0003
        /*0042*/ 	.short	0x0018
        /*0044*/ 	.byte	0x00, 0xf0, 0x11, 0x00


	//----- nvinfo : EIATTR_KPARAM_INFO
	.align		4
.L_15:
        /*0048*/ 	.byte	0x04, 0x17
        /*004a*/ 	.short	(.L_17 - .L_16)
.L_16:
        /*004c*/ 	.word	0x00000000
        /*0050*/ 	.short	0x0002
        /*0052*/ 	.short	0x0010
        /*0054*/ 	.byte	0x00, 0xf5, 0x21, 0x00


	//----- nvinfo : EIATTR_KPARAM_INFO
	.align		4
.L_17:
        /*0058*/ 	.byte	0x04, 0x17
        /*005a*/ 	.short	(.L_19 - .L_18)
.L_18:
        /*005c*/ 	.word	0x00000000
        /*0060*/ 	.short	0x0001
        /*0062*/ 	.short	0x0008
        /*0064*/ 	.byte	0x00, 0xf5, 0x21, 0x00


	//----- nvinfo : EIATTR_KPARAM_INFO
	.align		4
.L_19:
        /*0068*/ 	.byte	0x04, 0x17
        /*006a*/ 	.short	(.L_21 - .L_20)
.L_20:
        /*006c*/ 	.word	0x00000000
        /*0070*/ 	.short	0x0000
        /*0072*/ 	.short	0x0000
        /*0074*/ 	.byte	0x00, 0xf5, 0x21, 0x00


	//----- nvinfo : EIATTR_SPARSE_MMA_MASK
	.align		4
.L_21:
        /*0078*/ 	.byte	0x03, 0x50
        /*007a*/ 	.short	0x0000


	//----- nvinfo : EIATTR_MAXREG_COUNT
	.align		4
        /*007c*/ 	.byte	0x03, 0x1b
        /*007e*/ 	.short	0x00ff


	//----- nvinfo : EIATTR_MERCURY_ISA_VERSION
	.align		4
        /*0080*/ 	.byte	0x03, 0x5f
        /*0082*/ 	.short	0x0101


	//----- nvinfo : EIATTR_VRC_CTA_INIT_COUNT
	.align		4
        /*0084*/ 	.byte	0x02, 0x4a
	.zero		1
	.zero		1


	//----- nvinfo : EIATTR_EXIT_INSTR_OFFSETS
	.align		4
        /*0088*/ 	.byte	0x04, 0x1c
        /*008a*/ 	.short	(.L_23 - .L_22)


	//   ....[0]....
.L_22:
        /*008c*/ 	.word	0x000000d0


	//   ....[1]....
        /*0090*/ 	.word	0x00000a50


	//----- nvinfo : EIATTR_CBANK_PARAM_SIZE
	.align		4
.L_23:
        /*0094*/ 	.byte	0x03, 0x19
        /*0096*/ 	.short	0x0028


	//----- nvinfo : EIATTR_PARAM_CBANK
	.align		4
        /*0098*/ 	.byte	0x04, 0x0a
        /*009a*/ 	.short	(.L_25 - .L_24)
	.align		4
.L_24:
        /*009c*/ 	.word	index@(.nv.constant0._Z15matrixMulKernelPfS_S_iiii)
        /*00a0*/ 	.short	0x0380
        /*00a2*/ 	.short	0x0028


	//----- nvinfo : EIATTR_SW_WAR
	.align		4
.L_25:
        /*00a4*/ 	.byte	0x04, 0x36
        /*00a6*/ 	.short	(.L_27 - .L_26)
.L_26:
        /*00a8*/ 	.word	0x00000008
.L_27:


//--------------------- .nv.callgraph             --------------------------
	.section	.nv.callgraph,"",@"SHT_CUDA_CALLGRAPH"
	.align	4
	.sectionentsize	8
	.align		4
        /*0000*/ 	.word	0x00000000
	.align		4
        /*0004*/ 	.word	0xffffffff
	.align		4
        /*0008*/ 	.word	0x00000000
	.align		4
        /*000c*/ 	.word	0xfffffffe
	.align		4
        /*0010*/ 	.word	0x00000000
	.align		4
        /*0014*/ 	.word	0xfffffffd
	.align		4
        /*0018*/ 	.word	0x00000000
	.align		4
        /*001c*/ 	.word	0xfffffffc


//--------------------- .text._Z15matrixMulKernelPfS_S_iiii --------------------------
	.section	.text._Z15matrixMulKernelPfS_S_iiii,"ax",@progbits
	.align	128
        .global         _Z15matrixMulKernelPfS_S_iiii
        .type           _Z15matrixMulKernelPfS_S_iiii,@function
        .size           _Z15matrixMulKernelPfS_S_iiii,(.L_x_6 - _Z15matrixMulKernelPfS_S_iiii)
        .other          _Z15matrixMulKernelPfS_S_iiii,@"STO_CUDA_ENTRY STV_DEFAULT"
_Z15matrixMulKernelPfS_S_iiii:
.text._Z15matrixMulKernelPfS_S_iiii:
[----:B------:R-:W-:Y:S01]  /*0000*/  LDC R1, c[0x0][0x37c] ;  /* 0x0000df00ff017b82 */ /* 0x000fe20000000800 */
[----:B------:R-:W0:Y:S07]  /*0010*/  S2R R4, SR_TID.X ;  /* 0x0000000000047919 */ /* 0x000e2e0000002100 */
[----:B------:R-:W1:Y:S01]  /*0020*/  LDC R2, c[0x0][0x364] ;  /* 0x0000d900ff027b82 */ /* 0x000e620000000800 */
[----:B------:R-:W2:Y:S01]  /*0030*/  LDCU UR6, c[0x0][0x398] ;  /* 0x00007300ff0677ac */ /* 0x000ea20008000800 */
[----:B------:R-:W1:Y:S06]  /*0040*/  S2R R5, SR_TID.Y ;  /* 0x0000000000057919 */ /* 0x000e6c0000002200 */
[----:B------:R-:W0:Y:S08]  /*0050*/  S2UR UR5, SR_CTAID.X ;  /* 0x00000000000579c3 */ /* 0x000e300000002500 */
[----:B------:R-:W0:Y:S08]  /*0060*/  LDC R3, c[0x0][0x360] ;  /* 0x0000d800ff037b82 */ /* 0x000e300000000800 */
[----:B------:R-:W1:Y:S08]  /*0070*/  S2UR UR4, SR_CTAID.Y ;  /* 0x00000000000479c3 */ /* 0x000e700000002600 */
[----:B------:R-:W3:Y:S01]  /*0080*/  LDC R0, c[0x0][0x3a4] ;  /* 0x0000e900ff007b82 */ /* 0x000ee20000000800 */
[----:B0-----:R-:W-:-:S02]  /*0090*/  IMAD R3, R3, UR5, R4 ;  /* 0x0000000503037c24 */ /* 0x001fc4000f8e0204 */
[----:B-1----:R-:W-:-:S03]  /*00a0*/  IMAD R2, R2, UR4, R5 ;  /* 0x0000000402027c24 */ /* 0x002fc6000f8e0205 */
[----:B---3--:R-:W-:-:S04]  /*00b0*/  ISETP.GE.AND P0, PT, R3, R0, PT ;  /* 0x000000000300720c */ /* 0x008fc80003f06270 */
[----:B--2---:R-:W-:-:S13]  /*00c0*/  ISETP.GE.OR P0, PT, R2, UR6, P0 ;  /* 0x0000000602007c0c */ /* 0x004fda0008706670 */
[----:B------:R-:W-:Y:S05]  /*00d0*/  @P0 EXIT ;  /* 0x000000000000094d */ /* 0x000fea0003800000 */
[----:B------:R-:W0:Y:S01]  /*00e0*/  LDC R4, c[0x0][0x3a0] ;  /* 0x0000e800ff047b82 */ /* 0x000e220000000800 */
[----:B------:R-:W1:Y:S01]  /*00f0*/  LDCU.64 UR6, c[0x0][0x358] ;  /* 0x00006b00ff0677ac */ /* 0x000e620008000a00 */
[----:B------:R-:W-:Y:S01]  /*0100*/  HFMA2 R7, -RZ, RZ, 0, 0 ;  /* 0x00000000ff077431 */ /* 0x000fe200000001ff */
[----:B0-----:R-:W-:-:S13]  /*0110*/  ISETP.GE.AND P0, PT, R4, 0x1, PT ;  /* 0x000000010400780c */ /* 0x001fda0003f06270 */
[----:B-1----:R-:W-:Y:S05]  /*0120*/  @!P0 BRA `(.L_x_0) ;  /* 0x0000000800388947 */ /* 0x002fea0003800000 */
[----:B------:R-:W0:Y:S01]  /*0130*/  LDCU UR4, c[0x0][0x39c] ;  /* 0x00007380ff0477ac */ /* 0x000e220008000800 */
[C---:B------:R-:W-:Y:S02]  /*0140*/  ISETP.GE.U32.AND P1, PT, R4.reuse, 0x8, PT ;  /* 0x000000080400780c */ /* 0x040fe40003f26070 */
[----:B------:R-:W-:Y:S02]  /*0150*/  LOP3.LUT R5, R4, 0x7, RZ, 0xc0, !PT ;  /* 0x0000000704057812 */ /* 0x000fe400078ec0ff */
[----:B------:R-:W-:Y:S02]  /*0160*/  MOV R6, RZ ;  /* 0x000000ff00067202 */ /* 0x000fe40000000f00 */
[----:B------:R-:W-:Y:S02]  /*0170*/  ISETP.NE.AND P0, PT, R5, RZ, PT ;  /* 0x000000ff0500720c */ /* 0x000fe40003f05270 */
[----:B------:R-:W-:Y:S01]  /*0180*/  MOV R20, RZ ;  /* 0x000000ff00147202 */ /* 0x000fe20000000f00 */
[----:B0-----:R-:W-:-:S04]  /*0190*/  IMAD R9, R2, UR4, RZ ;  /* 0x0000000402097c24 */ /* 0x001fc8000f8e02ff */
[----:B------:R-:W-:Y:S06]  /*01a0*/  @!P1 BRA `(.L_x_1) ;  /* 0x0000000400049947 */ /* 0x000fec0003800000 */
[----:B------:R-:W0:Y:S01]  /*01b0*/  LDCU.64 UR4, c[0x0][0x380] ;  /* 0x00007000ff0477ac */ /* 0x000e220008000a00 */
[----:B------:R-:W-:Y:S02]  /*01c0*/  LOP3.LUT R6, R4, 0x7ffffff8, RZ, 0xc0, !PT ;  /* 0x7ffffff804067812 */ /* 0x000fe400078ec0ff */
[----:B------:R-:W-:Y:S02]  /*01d0*/  MOV R20, RZ ;  /* 0x000000ff00147202 */ /* 0x000fe40000000f00 */
[----:B------:R-:W-:Y:S02]  /*01e0*/  MOV R10, R9 ;  /* 0x00000009000a7202 */ /* 0x000fe40000000f00 */
[----:B------:R-:W-:Y:S02]  /*01f0*/  MOV R7, R3 ;  /* 0x0000000300077202 */ /* 0x000fe40000000f00 */
[----:B------:R-:W-:Y:S01]  /*0200*/  IADD3 R8, PT, PT, -R6, RZ, RZ ;  /* 0x000000ff06087210 */ /* 0x000fe20007ffe1ff */
[----:B0-----:R-:W-:-:S04]  /*0210*/  UIADD3 UR4, UP0, UPT, UR4, 0x10, URZ ;  /* 0x0000001004047890 */ /* 0x001fc8000ff1e0ff */
[----:B------:R-:W-:-:S12]  /*0220*/  UIADD3.X UR5, UPT, UPT, URZ, UR5, URZ, UP0, !UPT ;  /* 0x00000005ff057290 */ /* 0x000fd800087fe4ff */
.L_x_2:
[----:B0-----:R-:W0:Y:S01]  /*0230*/  LDC.64 R28, c[0x0][0x388] ;  /* 0x0000e200ff1c7b82 */ /* 0x001e220000000a00 */
[----:B------:R-:W-:Y:S01]  /*0240*/  MOV R15, UR5 ;  /* 0x00000005000f7c02 */ /* 0x000fe20008000f00 */
[----:B------:R-:W-:-:S04]  /*0250*/  IMAD.U32 R14, RZ, RZ, UR4 ;  /* 0x00000004ff0e7e24 */ /* 0x000fc8000f8e00ff */
[----:B------:R-:W-:-:S05]  /*0260*/  IMAD.WIDE R14, R10, 0x4, R14 ;  /* 0x000000040a0e7825 */ /* 0x000fca00078e020e */
[----:B------:R-:W2:Y:S04]  /*0270*/  LDG.E R22, desc[UR6][R14.64+-0x10] ;  /* 0xfffff0060e167981 */ /* 0x000ea8000c1e1900 */
[----:B------:R-:W3:Y:S04]  /*0280*/  LDG.E R24, desc[UR6][R14.64+-0xc] ;  /* 0xfffff4060e187981 */ /* 0x000ee8000c1e1900 */
[----:B------:R-:W4:Y:S04]  /*0290*/  LDG.E R12, desc[UR6][R14.64+-0x8] ;  /* 0xfffff8060e0c7981 */ /* 0x000f28000c1e1900 */
[----:B------:R-:W5:Y:S01]  /*02a0*/  LDG.E R25, desc[UR6][R14.64+-0x4] ;  /* 0xfffffc060e197981 */ /* 0x000f62000c1e1900 */
[----:B0-----:R-:W-:-:S03]  /*02b0*/  IMAD.WIDE R28, R7, 0x4, R28 ;  /* 0x00000004071c7825 */ /* 0x001fc600078e021c */
[----:B------:R-:W5:Y:S04]  /*02c0*/  LDG.E R27, desc[UR6][R14.64] ;  /* 0x000000060e1b7981 */ /* 0x000f68000c1e1900 */
[----:B------:R-:W2:Y:S01]  /*02d0*/  LDG.E R23, desc[UR6][R28.64] ;  /* 0x000000061c177981 */ /* 0x000ea2000c1e1900 */
[----:B------:R-:W-:-:S05]  /*02e0*/  IMAD.WIDE R18, R0, 0x4, R28 ;  /* 0x0000000400127825 */ /* 0x000fca00078e021c */
[----:B------:R-:W3:Y:S01]  /*02f0*/  LDG.E R11, desc[UR6][R18.64] ;  /* 0x00000006120b7981 */ /* 0x000ee2000c1e1900 */
[----:B------:R-:W-:-:S05]  /*0300*/  IMAD.WIDE R16, R0, 0x4, R18 ;  /* 0x0000000400107825 */ /* 0x000fca00078e0212 */
[----:B------:R0:W4:Y:S02]  /*0310*/  LDG.E R13, desc[UR6][R16.64] ;  /* 0x00000006100d7981 */ /* 0x000124000c1e1900 */
[----:B0-----:R-:W-:-:S05]  /*0320*/  IMAD.WIDE R16, R0, 0x4, R16 ;  /* 0x0000000400107825 */ /* 0x001fca00078e0210 */
[----:B------:R0:W5:Y:S01]  /*0330*/  LDG.E R26, desc[UR6][R16.64] ;  /* 0x00000006101a7981 */ /* 0x000162000c1e1900 */
[----:B------:R-:W-:-:S05]  /*0340*/  IMAD.WIDE R18, R0, 0x4, R16 ;  /* 0x0000000400127825 */ /* 0x000fca00078e0210 */
[----:B------:R-:W5:Y:S01]  /*0350*/  LDG.E R28, desc[UR6][R18.64] ;  /* 0x00000006121c7981 */ /* 0x000f62000c1e1900 */
[----:B-1----:R-:W-:Y:S01]  /*0360*/  I2FP.F32.S32 R29, R20 ;  /* 0x00000014001d7245 */ /* 0x002fe20000201400 */
[----:B------:R-:W-:Y:S02]  /*0370*/  IMAD.WIDE R20, R0, 0x4, R18 ;  /* 0x0000000400147825 */ /* 0x000fe400078e0212 */
[----:B------:R-:W5:Y:S04]  /*0380*/  LDG.E R18, desc[UR6][R14.64+0x4] ;  /* 0x000004060e127981 */ /* 0x000f68000c1e1900 */
[----:B------:R-:W5:Y:S01]  /*0390*/  LDG.E R19, desc[UR6][R20.64] ;  /* 0x0000000614137981 */ /* 0x000f62000c1e1900 */
[----:B--2---:R-:W-:Y:S01]  /*03a0*/  FFMA R29, R22, R23, R29 ;  /* 0x00000017161d7223 */ /* 0x004fe2000000001d */
[----:B------:R-:W-:-:S02]  /*03b0*/  IMAD.WIDE R22, R0, 0x4, R20 ;  /* 0x0000000400167825 */ /* 0x000fc400078e0214 */
[----:B------:R-:W2:Y:S04]  /*03c0*/  LDG.E R20, desc[UR6][R14.64+0x8] ;  /* 0x000008060e147981 */ /* 0x000ea8000c1e1900 */
[----:B------:R1:W2:Y:S04]  /*03d0*/  LDG.E R21, desc[UR6][R14.64+0xc] ;  /* 0x00000c060e157981 */ /* 0x0002a8000c1e1900 */
[----:B------:R5:W2:Y:S01]  /*03e0*/  LDG.E R15, desc[UR6][R22.64] ;  /* 0x00000006160f7981 */ /* 0x000aa2000c1e1900 */
[----:B0-----:R-:W-:-:S06]  /*03f0*/  IMAD.WIDE R16, R0, 0x4, R22 ;  /* 0x0000000400107825 */ /* 0x001fcc00078e0216 */
[----:B------:R-:W2:Y:S01]  /*0400*/  LDG.E R16, desc[UR6][R16.64] ;  /* 0x0000000610107981 */ /* 0x000ea2000c1e1900 */
[----:B------:R-:W0:Y:S02]  /*0410*/  F2I.TRUNC.NTZ R29, R29 ;  /* 0x0000001d001d7305 */ /* 0x000e24000020f100 */
[----:B0-----:R-:W-:-:S05]  /*0420*/  I2FP.F32.S32 R29, R29 ;  /* 0x0000001d001d7245 */ /* 0x001fca0000201400 */
[----:B---3--:R-:W-:-:S06]  /*0430*/  FFMA R11, R24, R11, R29 ;  /* 0x0000000b180b7223 */ /* 0x008fcc000000001d */
[----:B------:R-:W0:Y:S02]  /*0440*/  F2I.TRUNC.NTZ R11, R11 ;  /* 0x0000000b000b7305 */ /* 0x000e24000020f100 */
[----:B0-----:R-:W-:-:S05]  /*0450*/  I2FP.F32.S32 R24, R11 ;  /* 0x0000000b00187245 */ /* 0x001fca0000201400 */
[----:B----4-:R-:W-:-:S06]  /*0460*/  FFMA R12, R12, R13, R24 ;  /* 0x0000000d0c0c7223 */ /* 0x010fcc0000000018 */
[----:B------:R-:W1:Y:S02]  /*0470*/  F2I.TRUNC.NTZ R12, R12 ;  /* 0x0000000c000c7305 */ /* 0x000e64000020f100 */
[----:B-1----:R-:W-:-:S05]  /*0480*/  I2FP.F32.S32 R14, R12 ;  /* 0x0000000c000e7245 */ /* 0x002fca0000201400 */
[----:B-----5:R-:W-:-:S06]  /*0490*/  FFMA R14, R25, R26, R14 ;  /* 0x0000001a190e7223 */ /* 0x020fcc000000000e */
[----:B------:R-:W0:Y:S02]  /*04a0*/  F2I.TRUNC.NTZ R14, R14 ;  /* 0x0000000e000e7305 */ /* 0x000e24000020f100 */
[----:B0-----:R-:W-:-:S05]  /*04b0*/  I2FP.F32.S32 R22, R14 ;  /* 0x0000000e00167245 */ /* 0x001fca0000201400 */
[----:B------:R-:W-:-:S06]  /*04c0*/  FFMA R22, R27, R28, R22 ;  /* 0x0000001c1b167223 */ /* 0x000fcc0000000016 */
[----:B------:R-:W0:Y:S02]  /*04d0*/  F2I.TRUNC.NTZ R22, R22 ;  /* 0x0000001600167305 */ /* 0x000e24000020f100 */
[----:B0-----:R-:W-:-:S05]  /*04e0*/  I2FP.F32.S32 R13, R22 ;  /* 0x00000016000d7245 */ /* 0x001fca0000201400 */
[----:B------:R-:W-:-:S06]  /*04f0*/  FFMA R13, R18, R19, R13 ;  /* 0x00000013120d7223 */ /* 0x000fcc000000000d */
[----:B------:R-:W0:Y:S02]  /*0500*/  F2I.TRUNC.NTZ R13, R13 ;  /* 0x0000000d000d7305 */ /* 0x000e24000020f100 */
[----:B0-----:R-:W-:Y:S02]  /*0510*/  I2FP.F32.S32 R11, R13 ;  /* 0x0000000d000b7245 */ /* 0x001fe40000201400 */
[----:B------:R-:W-:-:S04]  /*0520*/  IADD3 R8, PT, PT, R8, 0x8, RZ ;  /* 0x0000000808087810 */ /* 0x000fc80007ffe0ff */
[----:B------:R-:W-:Y:S02]  /*0530*/  ISETP.NE.AND P1, PT, R8, RZ, PT ;  /* 0x000000ff0800720c */ /* 0x000fe40003f25270 */
[----:B------:R-:W-:Y:S02]  /*0540*/  LEA R7, R0, R7, 0x3 ;  /* 0x0000000700077211 */ /* 0x000fe400078e18ff */
[----:B------:R-:W-:Y:S01]  /*0550*/  IADD3 R10, PT, PT, R10, 0x8, RZ ;  /* 0x000000080a0a7810 */ /* 0x000fe20007ffe0ff */
[----:B--2---:R-:W-:-:S06]  /*0560*/  FFMA R11, R20, R15, R11 ;  /* 0x0000000f140b7223 */ /* 0x004fcc000000000b */
[----:B------:R-:W0:Y:S02]  /*0570*/  F2I.TRUNC.NTZ R11, R11 ;  /* 0x0000000b000b7305 */ /* 0x000e24000020f100 */
[----:B0-----:R-:W-:-:S05]  /*0580*/  I2FP.F32.S32 R12, R11 ;  /* 0x0000000b000c7245 */ /* 0x001fca0000201400 */
[----:B------:R-:W-:-:S04]  /*0590*/  FFMA R12, R21, R16, R12 ;  /* 0x00000010150c7223 */ /* 0x000fc8000000000c */
[----:B------:R0:W1:Y:S01]  /*05a0*/  F2I.TRUNC.NTZ R20, R12 ;  /* 0x0000000c00147305 */ /* 0x000062000020f100 */
[----:B------:R-:W-:Y:S05]  /*05b0*/  @P1 BRA `(.L_x_2) ;  /* 0xfffffffc001c1947 */ /* 0x000fea000383ffff */
.L_x_1:
[----:B------:R-:W-:Y:S05]  /*05c0*/  @!P0 BRA `(.L_x_3) ;  /* 0x00000004000c8947 */ /* 0x000fea0003800000 */
[----:B------:R-:W-:Y:S02]  /*05d0*/  ISETP.GE.U32.AND P0, PT, R5, 0x4, PT ;  /* 0x000000040500780c */ /* 0x000fe40003f06070 */
[----:B------:R-:W-:-:S04]  /*05e0*/  LOP3.LUT R7, R4, 0x3, RZ, 0xc0, !PT ;  /* 0x0000000304077812 */ /* 0x000fc800078ec0ff */
[----:B------:R-:W-:-:S07]  /*05f0*/  ISETP.NE.AND P1, PT, R7, RZ, PT ;  /* 0x000000ff0700720c */ /* 0x000fce0003f25270 */
[----:B------:R-:W-:Y:S06]  /*0600*/  @!P0 BRA `(.L_x_4) ;  /* 0x0000000000788947 */ /* 0x000fec0003800000 */
[----:B------:R-:W2:Y:S01]  /*0610*/  LDC.64 R10, c[0x0][0x380] ;  /* 0x0000e000ff0a7b82 */ /* 0x000ea20000000a00 */
[----:B------:R-:W-:Y:S02]  /*0620*/  IMAD.IADD R5, R9, 0x1, R6 ;  /* 0x0000000109057824 */ /* 0x000fe400078e0206 */
[----:B------:R-:W-:-:S05]  /*0630*/  IMAD R13, R6, R0, R3 ;  /* 0x00000000060d7224 */ /* 0x000fca00078e0203 */
[----:B------:R-:W3:Y:S01]  /*0640*/  LDC.64 R16, c[0x0][0x388] ;  /* 0x0000e200ff107b82 */ /* 0x000ee20000000a00 */
[----:B--2---:R-:W-:-:S05]  /*0650*/  IMAD.WIDE R10, R5, 0x4, R10 ;  /* 0x00000004050a7825 */ /* 0x004fca00078e020a */
[----:B------:R-:W2:Y:S01]  /*0660*/  LDG.E R5, desc[UR6][R10.64] ;  /* 0x000000060a057981 */ /* 0x000ea2000c1e1900 */
[----:B---3--:R-:W-:-:S03]  /*0670*/  IMAD.WIDE R16, R13, 0x4, R16 ;  /* 0x000000040d107825 */ /* 0x008fc600078e0210 */
[----:B------:R-:W3:Y:S04]  /*0680*/  LDG.E R21, desc[UR6][R10.64+0x4] ;  /* 0x000004060a157981 */ /* 0x000ee8000c1e1900 */
[----:B------:R-:W2:Y:S01]  /*0690*/  LDG.E R8, desc[UR6][R16.64] ;  /* 0x0000000610087981 */ /* 0x000ea2000c1e1900 */
[----:B------:R-:W-:-:S03]  /*06a0*/  IMAD.WIDE R18, R0, 0x4, R16 ;  /* 0x0000000400127825 */ /* 0x000fc600078e0210 */
[----:B------:R-:W4:Y:S04]  /*06b0*/  LDG.E R23, desc[UR6][R10.64+0x8] ;  /* 0x000008060a177981 */ /* 0x000f28000c1e1900 */
[----:B------:R-:W3:Y:S01]  /*06c0*/  LDG.E R22, desc[UR6][R18.64] ;  /* 0x0000000612167981 */ /* 0x000ee2000c1e1900 */
[----:B0-----:R-:W-:-:S03]  /*06d0*/  IMAD.WIDE R12, R0, 0x4, R18 ;  /* 0x00000004000c7825 */ /* 0x001fc600078e0212 */
[----:B------:R0:W5:Y:S04]  /*06e0*/  LDG.E R25, desc[UR6][R10.64+0xc] ;  /* 0x00000c060a197981 */ /* 0x000168000c1e1900 */
[----:B------:R-:W4:Y:S01]  /*06f0*/  LDG.E R24, desc[UR6][R12.64] ;  /* 0x000000060c187981 */ /* 0x000f22000c1e1900 */
[----:B------:R-:W-:-:S06]  /*0700*/  IMAD.WIDE R14, R0, 0x4, R12 ;  /* 0x00000004000e7825 */ /* 0x000fcc00078e020c */
[----:B------:R-:W5:Y:S01]  /*0710*/  LDG.E R14, desc[UR6][R14.64] ;  /* 0x000000060e0e7981 */ /* 0x000f62000c1e1900 */
[----:B-1----:R-:W-:Y:S02]  /*0720*/  I2FP.F32.S32 R20, R20 ;  /* 0x0000001400147245 */ /* 0x002fe40000201400 */
[----:B------:R-:W-:-:S03]  /*0730*/  IADD3 R6, PT, PT, R6, 0x4, RZ ;  /* 0x0000000406067810 */ /* 0x000fc60007ffe0ff */
[----:B--2---:R-:W-:-:S06]  /*0740*/  FFMA R5, R5, R8, R20 ;  /* 0x0000000805057223 */ /* 0x004fcc0000000014 */
[----:B------:R-:W1:Y:S02]  /*0750*/  F2I.TRUNC.NTZ R5, R5 ;  /* 0x0000000500057305 */ /* 0x000e64000020f100 */
[----:B-1----:R-:W-:-:S05]  /*0760*/  I2FP.F32.S32 R8, R5 ;  /* 0x0000000500087245 */ /* 0x002fca0000201400 */
[----:B---3--:R-:W-:-:S06]  /*0770*/  FFMA R8, R21, R22, R8 ;  /* 0x0000001615087223 */ /* 0x008fcc0000000008 */
[----:B------:R-:W1:Y:S02]  /*0780*/  F2I.TRUNC.NTZ R8, R8 ;  /* 0x0000000800087305 */ /* 0x000e64000020f100 */
[----:B-1----:R-:W-:-:S05]  /*0790*/  I2FP.F32.S32 R16, R8 ;  /* 0x0000000800107245 */ /* 0x002fca0000201400 */
[----:B----4-:R-:W-:-:S06]  /*07a0*/  FFMA R16, R23, R24, R16 ;  /* 0x0000001817107223 */ /* 0x010fcc0000000010 */
[----:B------:R-:W0:Y:S02]  /*07b0*/  F2I.TRUNC.NTZ R16, R16 ;  /* 0x0000001000107305 */ /* 0x000e24000020f100 */
[----:B0-----:R-:W-:-:S05]  /*07c0*/  I2FP.F32.S32 R10, R16 ;  /* 0x00000010000a7245 */ /* 0x001fca0000201400 */
[----:B-----5:R-:W-:-:S04]  /*07d0*/  FFMA R10, R25, R14, R10 ;  /* 0x0000000e190a7223 */ /* 0x020fc8000000000a */
[----:B------:R2:W3:Y:S03]  /*07e0*/  F2I.TRUNC.NTZ R20, R10 ;  /* 0x0000000a00147305 */ /* 0x0004e6000020f100 */
.L_x_4:
[----:B------:R-:W-:Y:S05]  /*07f0*/  @!P1 BRA `(.L_x_3) ;  /* 0x0000000000809947 */ /* 0x000fea0003800000 */
[----:B--2---:R-:W2:Y:S01]  /*0800*/  LDC.64 R10, c[0x0][0x380] ;  /* 0x0000e000ff0a7b82 */ /* 0x004ea20000000a00 */
[----:B------:R-:W-:-:S07]  /*0810*/  ISETP.NE.AND P0, PT, R7, 0x1, PT ;  /* 0x000000010700780c */ /* 0x000fce0003f05270 */
[----:B0-----:R-:W0:Y:S06]  /*0820*/  LDC.64 R12, c[0x0][0x388] ;  /* 0x0000e200ff0c7b82 */ /* 0x001e2c0000000a00 */
[----:B------:R-:W-:Y:S01]  /*0830*/  @P0 IADD3 R5, PT, PT, R9, R6, RZ ;  /* 0x0000000609050210 */ /* 0x000fe20007ffe0ff */
[----:B------:R-:W-:-:S04]  /*0840*/  @P0 IMAD R15, R6, R0, R3 ;  /* 0x00000000060f0224 */ /* 0x000fc800078e0203 */
[----:B--2---:R-:W-:-:S05]  /*0850*/  @P0 IMAD.WIDE R10, R5, 0x4, R10 ;  /* 0x00000004050a0825 */ /* 0x004fca00078e020a */
[----:B------:R-:W2:Y:S01]  /*0860*/  @P0 LDG.E R8, desc[UR6][R10.64] ;  /* 0x000000060a080981 */ /* 0x000ea2000c1e1900 */
[----:B0-----:R-:W-:Y:S01]  /*0870*/  @P0 IMAD.WIDE R14, R15, 0x4, R12 ;  /* 0x000000040f0e0825 */ /* 0x001fe200078e020c */
[----:B------:R-:W-:Y:S01]  /*0880*/  LOP3.LUT R18, R4, 0x1, RZ, 0xc0, !PT ;  /* 0x0000000104127812 */ /* 0x000fe200078ec0ff */
[----:B------:R-:W0:Y:S03]  /*0890*/  LDC.64 R12, c[0x0][0x380] ;  /* 0x0000e000ff0c7b82 */ /* 0x000e260000000a00 */
[----:B------:R-:W2:Y:S01]  /*08a0*/  @P0 LDG.E R7, desc[UR6][R14.64] ;  /* 0x000000060e070981 */ /* 0x000ea2000c1e1900 */
[----:B------:R-:W-:-:S04]  /*08b0*/  @P0 IMAD.WIDE R16, R0, 0x4, R14 ;  /* 0x0000000400100825 */ /* 0x000fc800078e020e */
[----:B------:R-:W4:Y:S01]  /*08c0*/  LDC.64 R4, c[0x0][0x388] ;  /* 0x0000e200ff047b82 */ /* 0x000f220000000a00 */
[----:B------:R-:W-:Y:S01]  /*08d0*/  ISETP.NE.U32.AND P1, PT, R18, 0x1, PT ;  /* 0x000000011200780c */ /* 0x000fe20003f25070 */
[----:B------:R-:W5:Y:S04]  /*08e0*/  @P0 LDG.E R17, desc[UR6][R16.64] ;  /* 0x0000000610110981 */ /* 0x000f68000c1e1900 */
[----:B------:R-:W5:Y:S01]  /*08f0*/  @P0 LDG.E R18, desc[UR6][R10.64+0x4] ;  /* 0x000004060a120981 */ /* 0x000f62000c1e1900 */
[----:B------:R-:W-:-:S07]  /*0900*/  @P0 IADD3 R6, PT, PT, R6, 0x2, RZ ;  /* 0x0000000206060810 */ /* 0x000fce0007ffe0ff */
[----:B------:R-:W-:Y:S01]  /*0910*/  @!P1 IADD3 R9, PT, PT, R9, R6, RZ ;  /* 0x0000000609099210 */ /* 0x000fe20007ffe0ff */
[----:B------:R-:W-:-:S04]  /*0920*/  @!P1 IMAD R19, R6, R0, R3 ;  /* 0x0000000006139224 */ /* 0x000fc800078e0203 */
[----:B0-----:R-:W-:-:S04]  /*0930*/  @!P1 IMAD.WIDE R12, R9, 0x4, R12 ;  /* 0x00000004090c9825 */ /* 0x001fc800078e020c */
[----:B----4-:R-:W-:Y:S02]  /*0940*/  @!P1 IMAD.WIDE R4, R19, 0x4, R4 ;  /* 0x0000000413049825 */ /* 0x010fe400078e0204 */
[----:B------:R-:W4:Y:S04]  /*0950*/  @!P1 LDG.E R12, desc[UR6][R12.64] ;  /* 0x000000060c0c9981 */ /* 0x000f28000c1e1900 */
[----:B------:R-:W4:Y:S01]  /*0960*/  @!P1 LDG.E R5, desc[UR6][R4.64] ;  /* 0x0000000604059981 */ /* 0x000f22000c1e1900 */
[----:B-1-3--:R-:W-:-:S05]  /*0970*/  @P0 I2FP.F32.S32 R9, R20 ;  /* 0x0000001400090245 */ /* 0x00afca0000201400 */
[----:B--2---:R-:W-:-:S06]  /*0980*/  @P0 FFMA R7, R8, R7, R9 ;  /* 0x0000000708070223 */ /* 0x004fcc0000000009 */
[----:B------:R-:W0:Y:S02]  /*0990*/  @P0 F2I.TRUNC.NTZ R7, R7 ;  /* 0x0000000700070305 */ /* 0x000e24000020f100 */
[----:B0-----:R-:W-:-:S05]  /*09a0*/  @P0 I2FP.F32.S32 R9, R7 ;  /* 0x0000000700090245 */ /* 0x001fca0000201400 */
[----:B-----5:R-:W-:-:S04]  /*09b0*/  @P0 FFMA R9, R18, R17, R9 ;  /* 0x0000001112090223 */ /* 0x020fc80000000009 */
[----:B------:R-:W0:Y:S02]  /*09c0*/  @P0 F2I.TRUNC.NTZ R20, R9 ;  /* 0x0000000900140305 */ /* 0x000e24000020f100 */
[----:B0-----:R-:W-:-:S05]  /*09d0*/  @!P1 I2FP.F32.S32 R11, R20 ;  /* 0x00000014000b9245 */ /* 0x001fca0000201400 */
[----:B----4-:R-:W-:-:S04]  /*09e0*/  @!P1 FFMA R6, R12, R5, R11 ;  /* 0x000000050c069223 */ /* 0x010fc8000000000b */
[----:B------:R4:W0:Y:S03]  /*09f0*/  @!P1 F2I.TRUNC.NTZ R20, R6 ;  /* 0x0000000600149305 */ /* 0x000826000020f100 */
.L_x_3:
[----:B01-3--:R-:W-:-:S07]  /*0a00*/  I2FP.F32.S32 R7, R20 ;  /* 0x0000001400077245 */ /* 0x00bfce0000201400 */
.L_x_0:
[----:B------:R-:W0:Y:S01]  /*0a10*/  LDC.64 R4, c[0x0][0x390] ;  /* 0x0000e400ff047b82 */ /* 0x000e220000000a00 */
[----:B------:R-:W-:-:S04]  /*0a20*/  IMAD R3, R2, R0, R3 ;  /* 0x0000000002037224 */ /* 0x000fc800078e0203 */
[----:B0-----:R-:W-:-:S05]  /*0a30*/  IMAD.WIDE R2, R3, 0x4, R4 ;  /* 0x0000000403027825 */ /* 0x001fca00078e0204 */
[----:B------:R-:W-:Y:S01]  /*0a40*/  STG.E desc[UR6][R2.64], R7 ;  /* 0x0000000702007986 */ /* 0x000fe2000c101906 */
[----:B------:R-:W-:Y:S05]  /*0a50*/  EXIT ;  /* 0x000000000000794d */ /* 0x000fea0003800000 */
.L_x_5:
[----:B------:R-:W-:-:S00]  /*0a60*/  BRA `(.L_x_5) ;  /* 0xfffffffc00fc7947 */ /* 0x000fc0000383ffff */
[----:B------:R-:W-:-:S00]  /*0a70*/  NOP ;  /* 0x0000000000007918 */ /* 0x000fc00000000000 */
        /* <DEDUP_REMOVED lines=8> */
.L_x_6:


//--------------------- .nv.shared.reserved.0     --------------------------
	.section	.nv.shared.reserved.0,"aw",@nobits
	.weak		__nv_reservedSMEM_offset_0_alias
	.size		__nv_reservedSMEM_offset_0_alias, 0, 64
	.other		__nv_reservedSMEM_offset_0_alias,@"STO_CUDA_RESERVED_SHARED STV_DEFAULT"
__nv_reservedSMEM_offset_0_alias:
	.zero		0
	.zero		64


//--------------------- .nv.constant0._Z15matrixMulKernelPfS_S_iiii --------------------------
	.section	.nv.constant0._Z15matrixMulKernelPfS_S_iiii,"a",@progbits
	.sectionflags	@""
	.align	4
.nv.constant0._Z15matrixMulKernelPfS_S_iiii:
	.zero		936


//--------------------- SYMBOLS --------------------------

	.type		.nv.reservedSmem.offset0,@object
	.size		.nv.reservedSmem.offset0,0x4
